	.headerflags	@"EF_CUDA_TEXMODE_UNIFIED EF_CUDA_64BIT_ADDRESS EF_CUDA_ACCELERATORS EF_CUDA_SM90 EF_CUDA_VIRTUAL_SM(EF_CUDA_SM90)"
	.elftype	@"ET_EXEC"


//--------------------- .nv.info                  --------------------------
	.section	.nv.info,"",@"SHT_CUDA_INFO"
	.align	4


	//----- nvinfo : EIATTR_REGCOUNT
	.align		4
        /*0000*/ 	.byte	0x04, 0x2f
        /*0002*/ 	.short	(.L_3 - .L_2)
	.align		4
.L_2:
        /*0004*/ 	.word	index@(triton_poi_fused__native_batch_norm_legit_no_training_convolution_relu_22)
        /*0008*/ 	.word	0x00000028


	//----- nvinfo : EIATTR_MIN_STACK_SIZE
	.align		4
.L_3:
        /*000c*/ 	.byte	0x04, 0x12
        /*000e*/ 	.short	(.L_5 - .L_4)
	.align		4
.L_4:
        /*0010*/ 	.word	index@(triton_poi_fused__native_batch_norm_legit_no_training_convolution_relu_22)
        /*0014*/ 	.word	0x00000000


	//----- nvinfo : EIATTR_FRAME_SIZE
	.align		4
.L_5:
        /*0018*/ 	.byte	0x04, 0x11
        /*001a*/ 	.short	(.L_7 - .L_6)
	.align		4
.L_6:
        /*001c*/ 	.word	index@(triton_poi_fused__native_batch_norm_legit_no_training_convolution_relu_22)
        /*0020*/ 	.word	0x00000000


	//----- nvinfo : EIATTR_MIN_STACK_SIZE
	.align		4
.L_7:
        /*0024*/ 	.byte	0x04, 0x12
        /*0026*/ 	.short	(.L_9 - .L_8)
	.align		4
.L_8:
        /*0028*/ 	.word	index@(triton_poi_fused__native_batch_norm_legit_no_training_convolution_relu_22)
        /*002c*/ 	.word	0x00000000
.L_9:


//--------------------- .nv.info.triton_poi_fused__native_batch_norm_legit_no_training_convolution_relu_22 --------------------------
	.section	.nv.info.triton_poi_fused__native_batch_norm_legit_no_training_convolution_relu_22,"",@"SHT_CUDA_INFO"
	.sectionflags	@""
	.align	4


	//----- nvinfo : EIATTR_CUDA_API_VERSION
	.align		4
        /*0000*/ 	.byte	0x04, 0x37
        /*0002*/ 	.short	(.L_11 - .L_10)
.L_10:
        /*0004*/ 	.word	0x0000007c


	//----- nvinfo : EIATTR_KPARAM_INFO
	.align		4
.L_11:
        /*0008*/ 	.byte	0x04, 0x17
        /*000a*/ 	.short	(.L_13 - .L_12)
.L_12:
        /*000c*/ 	.word	0x00000000
        /*0010*/ 	.short	0x0007
        /*0012*/ 	.short	0x0038
        /*0014*/ 	.byte	0x00, 0xf0, 0x11, 0x00


	//----- nvinfo : EIATTR_KPARAM_INFO
	.align		4
.L_13:
        /*0018*/ 	.byte	0x04, 0x17
        /*001a*/ 	.short	(.L_15 - .L_14)
.L_14:
        /*001c*/ 	.word	0x00000000
        /*0020*/ 	.short	0x0006
        /*0022*/ 	.short	0x0030
        /*0024*/ 	.byte	0x00, 0xf4, 0x21, 0x00


	//----- nvinfo : EIATTR_KPARAM_INFO
	.align		4
.L_15:
        /*0028*/ 	.byte	0x04, 0x17
        /*002a*/ 	.short	(.L_17 - .L_16)
.L_16:
        /*002c*/ 	.word	0x00000000
        /*0030*/ 	.short	0x0005
        /*0032*/ 	.short	0x0028
        /*0034*/ 	.byte	0x00, 0xf4, 0x21, 0x00


	//----- nvinfo : EIATTR_KPARAM_INFO
	.align		4
.L_17:
        /*0038*/ 	.byte	0x04, 0x17
        /*003a*/ 	.short	(.L_19 - .L_18)
.L_18:
        /*003c*/ 	.word	0x00000000
        /*0040*/ 	.short	0x0004
        /*0042*/ 	.short	0x0020
        /*0044*/ 	.byte	0x00, 0xf4, 0x21, 0x00


	//----- nvinfo : EIATTR_KPARAM_INFO
	.align		4
.L_19:
        /*0048*/ 	.byte	0x04, 0x17
        /*004a*/ 	.short	(.L_21 - .L_20)
.L_20:
        /*004c*/ 	.word	0x00000000
        /*0050*/ 	.short	0x0003
        /*0052*/ 	.short	0x0018
        /*0054*/ 	.byte	0x00, 0xf4, 0x21, 0x00


	//----- nvinfo : EIATTR_KPARAM_INFO
	.align		4
.L_21:
        /*0058*/ 	.byte	0x04, 0x17
        /*005a*/ 	.short	(.L_23 - .L_22)
.L_22:
        /*005c*/ 	.word	0x00000000
        /*0060*/ 	.short	0x0002
        /*0062*/ 	.short	0x0010
        /*0064*/ 	.byte	0x00, 0xf4, 0x21, 0x00


	//----- nvinfo : EIATTR_KPARAM_INFO
	.align		4
.L_23:
        /*0068*/ 	.byte	0x04, 0x17
        /*006a*/ 	.short	(.L_25 - .L_24)
.L_24:
        /*006c*/ 	.word	0x00000000
        /*0070*/ 	.short	0x0001
        /*0072*/ 	.short	0x0008
        /*0074*/ 	.byte	0x00, 0xf4, 0x21, 0x00


	//----- nvinfo : EIATTR_KPARAM_INFO
	.align		4
.L_25:
        /*0078*/ 	.byte	0x04, 0x17
        /*007a*/ 	.short	(.L_27 - .L_26)
.L_26:
        /*007c*/ 	.word	0x00000000
        /*0080*/ 	.short	0x0000
        /*0082*/ 	.short	0x0000
        /*0084*/ 	.byte	0x00, 0xf4, 0x21, 0x00


	//----- nvinfo : EIATTR_SPARSE_MMA_MASK
	.align		4
.L_27:
        /*0088*/ 	.byte	0x03, 0x50
        /*008a*/ 	.short	0x0000


	//----- nvinfo : EIATTR_MAXREG_COUNT
	.align		4
        /*008c*/ 	.byte	0x03, 0x1b
        /*008e*/ 	.short	0x00ff


	//----- nvinfo : EIATTR_EXIT_INSTR_OFFSETS
	.align		4
        /*0090*/ 	.byte	0x04, 0x1c
        /*0092*/ 	.short	(.L_29 - .L_28)


	//   ....[0]....
.L_28:
        /*0094*/ 	.word	0x00000b40


	//----- nvinfo : EIATTR_REQNTID
	.align		4
.L_29:
        /*0098*/ 	.byte	0x04, 0x10
        /*009a*/ 	.short	(.L_31 - .L_30)
.L_30:
        /*009c*/ 	.word	0x00000080
        /*00a0*/ 	.word	0x00000001
        /*00a4*/ 	.word	0x00000001


	//----- nvinfo : EIATTR_CBANK_PARAM_SIZE
	.align		4
.L_31:
        /*00a8*/ 	.byte	0x03, 0x19
        /*00aa*/ 	.short	0x003c


	//----- nvinfo : EIATTR_PARAM_CBANK
	.align		4
        /*00ac*/ 	.byte	0x04, 0x0a
        /*00ae*/ 	.short	(.L_33 - .L_32)
	.align		4
.L_32:
        /*00b0*/ 	.word	index@(.nv.constant0.triton_poi_fused__native_batch_norm_legit_no_training_convolution_relu_22)
        /*00b4*/ 	.short	0x0210
        /*00b6*/ 	.short	0x003c


	//----- nvinfo : EIATTR_SW_WAR
	.align		4
.L_33:
        /*00b8*/ 	.byte	0x04, 0x36
        /*00ba*/ 	.short	(.L_35 - .L_34)
.L_34:
        /*00bc*/ 	.word	0x00000008
.L_35:


//--------------------- .nv.callgraph             --------------------------
	.section	.nv.callgraph,"",@"SHT_CUDA_CALLGRAPH"
	.align	4
	.sectionentsize	8
	.align		4
        /*0000*/ 	.word	0x00000000
	.align		4
        /*0004*/ 	.word	0xffffffff
	.align		4
        /*0008*/ 	.word	0x00000000
	.align		4
        /*000c*/ 	.word	0xfffffffe
	.align		4
        /*0010*/ 	.word	0x00000000
	.align		4
        /*0014*/ 	.word	0xfffffffd
	.align		4
        /*0018*/ 	.word	0x00000000
	.align		4
        /*001c*/ 	.word	0xfffffffc


//--------------------- .nv.constant4             --------------------------
	.section	.nv.constant4,"a",@progbits
	.align	8
	.align		8
.nv.constant4:
        /*0000*/ 	.dword	_$_str
	.align		8
        /*0008*/ 	.dword	_$_str_$_2


//--------------------- .text.triton_poi_fused__native_batch_norm_legit_no_training_convolution_relu_22 --------------------------
	.section	.text.triton_poi_fused__native_batch_norm_legit_no_training_convolution_relu_22,"ax",@progbits
	.align	128
        .global         triton_poi_fused__native_batch_norm_legit_no_training_convolution_relu_22
        .type           triton_poi_fused__native_batch_norm_legit_no_training_convolution_relu_22,@function
        .size           triton_poi_fused__native_batch_norm_legit_no_training_convolution_relu_22,(.L_x_1 - triton_poi_fused__native_batch_norm_legit_no_training_convolution_relu_22)
        .other          triton_poi_fused__native_batch_norm_legit_no_training_convolution_relu_22,@"STO_CUDA_ENTRY STV_DEFAULT"
triton_poi_fused__native_batch_norm_legit_no_training_convolution_relu_22:
.text.triton_poi_fused__native_batch_norm_legit_no_training_convolution_relu_22:
[----:B------:R-:W-:Y:S01]  /*0000*/  LDC R1, c[0x0][0x28] ;  /* 0x00000a00ff017b82 */ /* 0x000fe20000000800 */
[----:B------:R-:W1:Y:S07]  /*0010*/  S2R R0, SR_TID.X ;  /* 0x0000000000007919 */ /* 0x000e6e0000002100 */
[----:B------:R-:W2:Y:S01]  /*0020*/  LDC.64 R30, c[0x0][0x228] ;  /* 0x00008a00ff1e7b82 */ /* 0x000ea20000000a00 */
[----:B------:R-:W-:Y:S01]  /*0030*/  ULDC.64 UR4, c[0x0][0x208] ;  /* 0x0000820000047ab9 */ /* 0x000fe20000000a00 */
[----:B------:R-:W3:Y:S06]  /*0040*/  S2R R3, SR_CTAID.X ;  /* 0x0000000000037919 */ /* 0x000eec0000002500 */
[----:B------:R-:W4:Y:S08]  /*0050*/  LDC.64 R28, c[0x0][0x218] ;  /* 0x00008600ff1c7b82 */ /* 0x000f300000000a00 */
[----:B------:R-:W5:Y:S08]  /*0060*/  LDC.64 R36, c[0x0][0x210] ;  /* 0x00008400ff247b82 */ /* 0x000f700000000a00 */
[----:B------:R-:W5:Y:S01]  /*0070*/  LDC.64 R26, c[0x0][0x220] ;  /* 0x00008800ff1a7b82 */ /* 0x000f620000000a00 */
[----:B-1----:R-:W-:-:S07]  /*0080*/  SHF.L.U32 R0, R0, 0x2, RZ ;  /* 0x0000000200007819 */ /* 0x002fce00000006ff */
[----:B------:R-:W1:Y:S01]  /*0090*/  LDC.64 R24, c[0x0][0x230] ;  /* 0x00008c00ff187b82 */ /* 0x000e620000000a00 */
[----:B------:R-:W-:-:S04]  /*00a0*/  LOP3.LUT R0, R0, 0x1fc, RZ, 0xc0, !PT ;  /* 0x000001fc00007812 */ /* 0x000fc800078ec0ff */
[----:B---3--:R-:W-:-:S03]  /*00b0*/  LEA R2, R3, R0, 0xa ;  /* 0x0000000003027211 */ /* 0x008fc600078e50ff */
[----:B------:R-:W3:Y:S02]  /*00c0*/  LDC.64 R20, c[0x0][0x238] ;  /* 0x00008e00ff147b82 */ /* 0x000ee40000000a00 */
[----:B------:R-:W-:-:S05]  /*00d0*/  IMAD.HI R0, R2, 0x2aaaaaab, RZ ;  /* 0x2aaaaaab02007827 */ /* 0x000fca00078e02ff */
[----:B------:R-:W-:-:S04]  /*00e0*/  SHF.R.U32.HI R3, RZ, 0x1f, R0 ;  /* 0x0000001fff037819 */ /* 0x000fc80000011600 */
[----:B------:R-:W-:-:S05]  /*00f0*/  LEA.HI R3, R0, R3, RZ, 0x1b ;  /* 0x0000000300037211 */ /* 0x000fca00078fd8ff */
[----:B------:R-:W-:-:S04]  /*0100*/  IMAD R8, R3, -0xc0, R2 ;  /* 0xffffff4003087824 */ /* 0x000fc800078e0202 */
[----:B--2---:R-:W-:-:S06]  /*0110*/  IMAD.WIDE R4, R8, 0x4, R30 ;  /* 0x0000000408047825 */ /* 0x004fcc00078e021e */
[----:B------:R-:W2:Y:S01]  /*0120*/  LDG.E.EL.128 R4, desc[UR4][R4.64] ;  /* 0x0000000404047981 */ /* 0x000ea2000c2e1d00 */
[----:B----4-:R-:W-:-:S04]  /*0130*/  IMAD.WIDE R12, R8, 0x4, R28 ;  /* 0x00000004080c7825 */ /* 0x010fc800078e021c */
[----:B-----5:R-:W-:Y:S02]  /*0140*/  IMAD.WIDE R36, R2, 0x4, R36 ;  /* 0x0000000402247825 */ /* 0x020fe400078e0224 */
[----:B------:R-:W4:Y:S02]  /*0150*/  LDG.E.EL.128 R12, desc[UR4][R12.64] ;  /* 0x000000040c0c7981 */ /* 0x000f24000c2e1d00 */
[----:B0-----:R-:W-:Y:S02]  /*0160*/  IMAD.WIDE R16, R8, 0x4, R26 ;  /* 0x0000000408107825 */ /* 0x001fe400078e021a */
[----:B------:R-:W4:Y:S04]  /*0170*/  LDG.E.128 R32, desc[UR4][R36.64] ;  /* 0x0000000424207981 */ /* 0x000f28000c1e1d00 */
[----:B------:R-:W5:Y:S01]  /*0180*/  LDG.E.EL.128 R16, desc[UR4][R16.64] ;  /* 0x0000000410107981 */ /* 0x000f62000c2e1d00 */
[----:B--2---:R-:W-:-:S04]  /*0190*/  FADD R0, R4, 9.9999997473787516356e-06 ;  /* 0x3727c5ac04007421 */ /* 0x004fc80000000000 */
[----:B------:R-:W0:Y:S01]  /*01a0*/  MUFU.SQRT R3, R0 ;  /* 0x0000000000037308 */ /* 0x000e220000002000 */
[----:B------:R-:W-:Y:S01]  /*01b0*/  FADD R7, R7, 9.9999997473787516356e-06 ;  /* 0x3727c5ac07077421 */ /* 0x000fe20000000000 */
[----:B------:R-:W-:Y:S01]  /*01c0*/  FADD R6, R6, 9.9999997473787516356e-06 ;  /* 0x3727c5ac06067421 */ /* 0x000fe20000000000 */
[----:B------:R-:W-:-:S05]  /*01d0*/  FADD R5, R5, 9.9999997473787516356e-06 ;  /* 0x3727c5ac05057421 */ /* 0x000fca0000000000 */
[----:B------:R-:W2:Y:S01]  /*01e0*/  MUFU.SQRT R7, R7 ;  /* 0x0000000700077308 */ /* 0x000ea20000002000 */
[----:B0-----:R-:W-:-:S07]  /*01f0*/  FSETP.GT.AND P6, PT, R3, 8.50705917302346158658e+37, PT ;  /* 0x7e8000000300780b */ /* 0x001fce0003fc4000 */
[----:B------:R-:W0:Y:S01]  /*0200*/  MUFU.SQRT R6, R6 ;  /* 0x0000000600067308 */ /* 0x000e220000002000 */
[----:B------:R-:W-:Y:S01]  /*0210*/  FSETP.GEU.AND P5, PT, R3, 1.175494350822287508e-38, PT ;  /* 0x008000000300780b */ /* 0x000fe20003fae000 */
[----:B------:R-:W-:-:S06]  /*0220*/  HFMA2.MMA R0, -RZ, RZ, 1.625, 0 ;  /* 0x3e800000ff007435 */ /* 0x000fcc00000001ff */
[----:B------:R1:W3:Y:S01]  /*0230*/  MUFU.SQRT R9, R5 ;  /* 0x0000000500097308 */ /* 0x0002e20000002000 */
[----:B--2---:R-:W-:Y:S01]  /*0240*/  FSETP.GT.AND P1, PT, R7, 8.50705917302346158658e+37, PT ;  /* 0x7e8000000700780b */ /* 0x004fe20003f24000 */
[----:B------:R-:W-:Y:S01]  /*0250*/  @P6 FMUL R3, R3, 0.25 ;  /* 0x3e80000003036820 */ /* 0x000fe20000400000 */
[----:B0-----:R-:W-:-:S03]  /*0260*/  FSETP.GT.AND P2, PT, R6, 8.50705917302346158658e+37, PT ;  /* 0x7e8000000600780b */ /* 0x001fc60003f44000 */
[----:B------:R-:W-:Y:S01]  /*0270*/  @!P5 FMUL R3, R3, 16777216 ;  /* 0x4b8000000303d820 */ /* 0x000fe20000400000 */
[----:B-1----:R-:W-:Y:S02]  /*0280*/  FSEL R5, R0, 1, P6 ;  /* 0x3f80000000057808 */ /* 0x002fe40003000000 */
[----:B------:R-:W-:Y:S01]  /*0290*/  FSETP.GEU.AND P6, PT, R7, 1.175494350822287508e-38, PT ;  /* 0x008000000700780b */ /* 0x000fe20003fce000 */
[----:B------:R-:W0:Y:S01]  /*02a0*/  MUFU.RCP R4, R3 ;  /* 0x0000000300047308 */ /* 0x000e220000001000 */
[C---:B------:R-:W-:Y:S02]  /*02b0*/  FSETP.GEU.AND P0, PT, R6.reuse, 1.175494350822287508e-38, PT ;  /* 0x008000000600780b */ /* 0x040fe40003f0e000 */
[----:B---3--:R-:W-:Y:S01]  /*02c0*/  FSETP.GT.AND P4, PT, R9, 8.50705917302346158658e+37, PT ;  /* 0x7e8000000900780b */ /* 0x008fe20003f84000 */
[----:B------:R-:W-:Y:S01]  /*02d0*/  @P1 FMUL R7, R7, 0.25 ;  /* 0x3e80000007071820 */ /* 0x000fe20000400000 */
[----:B------:R-:W-:Y:S01]  /*02e0*/  FSETP.GEU.AND P3, PT, R9, 1.175494350822287508e-38, PT ;  /* 0x008000000900780b */ /* 0x000fe20003f6e000 */
[----:B------:R-:W-:Y:S01]  /*02f0*/  @!P5 FMUL R5, R5, 16777216 ;  /* 0x4b8000000505d820 */ /* 0x000fe20000400000 */
[----:B------:R-:W-:-:S05]  /*0300*/  @P2 FMUL R6, R6, 0.25 ;  /* 0x3e80000006062820 */ /* 0x000fca0000400000 */
[----:B------:R-:W-:Y:S02]  /*0310*/  @!P6 FMUL R7, R7, 16777216 ;  /* 0x4b8000000707e820 */ /* 0x000fe40000400000 */
[----:B------:R-:W-:Y:S01]  /*0320*/  @!P0 FMUL R6, R6, 16777216 ;  /* 0x4b80000006068820 */ /* 0x000fe20000400000 */
[----:B0-----:R-:W-:Y:S01]  /*0330*/  FMUL R4, R4, R5 ;  /* 0x0000000504047220 */ /* 0x001fe20000400000 */
[----:B------:R-:W-:Y:S01]  /*0340*/  @P4 FMUL R9, R9, 0.25 ;  /* 0x3e80000009094820 */ /* 0x000fe20000400000 */
[----:B------:R-:W0:Y:S01]  /*0350*/  MUFU.RCP R3, R7 ;  /* 0x0000000700037308 */ /* 0x000e220000001000 */
[----:B----4-:R-:W-:Y:S02]  /*0360*/  FADD R32, R32, R12 ;  /* 0x0000000c20207221 */ /* 0x010fe40000000000 */
[----:B------:R-:W-:-:S05]  /*0370*/  @!P3 FMUL R9, R9, 16777216 ;  /* 0x4b8000000909b820 */ /* 0x000fca0000400000 */
[----:B------:R-:W1:Y:S01]  /*0380*/  MUFU.RCP R5, R6 ;  /* 0x0000000600057308 */ /* 0x000e620000001000 */
[C---:B------:R-:W-:Y:S02]  /*0390*/  FSEL R12, R0.reuse, 1, P1 ;  /* 0x3f800000000c7808 */ /* 0x040fe40000800000 */
[----:B------:R-:W-:-:S05]  /*03a0*/  FSEL R10, R0, 1, P2 ;  /* 0x3f800000000a7808 */ /* 0x000fca0001000000 */
[----:B------:R5:W2:Y:S01]  /*03b0*/  MUFU.RCP R22, R9 ;  /* 0x0000000900167308 */ /* 0x000aa20000001000 */
[----:B------:R-:W-:Y:S01]  /*03c0*/  @!P6 FMUL R12, R12, 16777216 ;  /* 0x4b8000000c0ce820 */ /* 0x000fe20000400000 */
[----:B------:R-:W-:Y:S01]  /*03d0*/  @!P0 FMUL R10, R10, 16777216 ;  /* 0x4b8000000a0a8820 */ /* 0x000fe20000400000 */
[----:B------:R-:W-:Y:S02]  /*03e0*/  FSEL R11, R0, 1, P4 ;  /* 0x3f800000000b7808 */ /* 0x000fe40002000000 */
[----:B0-----:R-:W-:Y:S01]  /*03f0*/  FMUL R3, R3, R12 ;  /* 0x0000000c03037220 */ /* 0x001fe20000400000 */
[----:B-----5:R-:W-:Y:S01]  /*0400*/  FADD R9, -R16, R32 ;  /* 0x0000002010097221 */ /* 0x020fe20000000100 */
[----:B-1----:R-:W-:Y:S01]  /*0410*/  FMUL R16, R5, R10 ;  /* 0x0000000a05107220 */ /* 0x002fe20000400000 */
[----:B------:R-:W-:Y:S02]  /*0420*/  @!P3 FMUL R11, R11, 16777216 ;  /* 0x4b8000000b0bb820 */ /* 0x000fe40000400000 */
[----:B------:R-:W-:Y:S01]  /*0430*/  FMUL R12, R4, R9 ;  /* 0x00000009040c7220 */ /* 0x000fe20000400000 */
[----:B------:R-:W-:-:S04]  /*0440*/  IMAD.WIDE R4, R8, 0x4, R24 ;  /* 0x0000000408047825 */ /* 0x000fc800078e0218 */
[----:B------:R-:W-:-:S04]  /*0450*/  IMAD.WIDE R8, R8, 0x4, R20 ;  /* 0x0000000408087825 */ /* 0x000fc800078e0214 */
[----:B--2---:R-:W-:Y:S01]  /*0460*/  FMUL R22, R22, R11 ;  /* 0x0000000b16167220 */ /* 0x004fe20000400000 */
[----:B------:R-:W2:Y:S04]  /*0470*/  LDG.E.EL.128 R4, desc[UR4][R4.64] ;  /* 0x0000000404047981 */ /* 0x000ea8000c2e1d00 */
[----:B------:R-:W2:Y:S01]  /*0480*/  LDG.E.EL.128 R8, desc[UR4][R8.64] ;  /* 0x0000000408087981 */ /* 0x000ea2000c2e1d00 */
[----:B------:R-:W-:Y:S01]  /*0490*/  FADD R33, R33, R13 ;  /* 0x0000000d21217221 */ /* 0x000fe20000000000 */
[----:B------:R-:W-:Y:S01]  /*04a0*/  FADD R34, R34, R14 ;  /* 0x0000000e22227221 */ /* 0x000fe20000000000 */
[----:B------:R-:W-:Y:S02]  /*04b0*/  FADD R35, R35, R15 ;  /* 0x0000000f23237221 */ /* 0x000fe40000000000 */
[----:B------:R-:W-:-:S04]  /*04c0*/  FADD R17, -R17, R33 ;  /* 0x0000002111117221 */ /* 0x000fc80000000100 */
[----:B------:R-:W-:Y:S01]  /*04d0*/  FMUL R22, R22, R17 ;  /* 0x0000001116167220 */ /* 0x000fe20000400000 */
[----:B--2---:R-:W-:Y:S01]  /*04e0*/  FFMA R4, R4, R12, R8 ;  /* 0x0000000c04047223 */ /* 0x004fe20000000008 */
[----:B------:R-:W-:-:S05]  /*04f0*/  IADD3 R12, R2, 0x200, RZ ;  /* 0x00000200020c7810 */ /* 0x000fca0007ffe0ff */
[----:B------:R-:W-:-:S05]  /*0500*/  IMAD.HI R13, R12, 0x2aaaaaab, RZ ;  /* 0x2aaaaaab0c0d7827 */ /* 0x000fca00078e02ff */
[----:B------:R-:W-:-:S04]  /*0510*/  SHF.R.U32.HI R14, RZ, 0x1f, R13 ;  /* 0x0000001fff0e7819 */ /* 0x000fc8000001160d */
[----:B------:R-:W-:-:S05]  /*0520*/  LEA.HI R13, R13, R14, RZ, 0x1b ;  /* 0x0000000e0d0d7211 */ /* 0x000fca00078fd8ff */
[----:B------:R-:W-:-:S04]  /*0530*/  IMAD R8, R13, -0xc0, R12 ;  /* 0xffffff400d087824 */ /* 0x000fc800078e020c */
[----:B------:R-:W-:-:S06]  /*0540*/  IMAD.WIDE R12, R8, 0x4, R30 ;  /* 0x00000004080c7825 */ /* 0x000fcc00078e021e */
[----:B------:R-:W2:Y:S01]  /*0550*/  LDG.E.EL.128 R12, desc[UR4][R12.64] ;  /* 0x000000040c0c7981 */ /* 0x000ea2000c2e1d00 */
[----:B------:R-:W-:Y:S01]  /*0560*/  FADD R30, -R19, R35 ;  /* 0x00000023131e7221 */ /* 0x000fe20000000100 */
[----:B------:R-:W-:Y:S01]  /*0570*/  FADD R19, -R18, R34 ;  /* 0x0000002212137221 */ /* 0x000fe20000000100 */
[----:B------:R-:W-:-:S04]  /*0580*/  IMAD.WIDE R28, R8, 0x4, R28 ;  /* 0x00000004081c7825 */ /* 0x000fc800078e021c */
[----:B------:R-:W-:Y:S01]  /*0590*/  FMUL R16, R16, R19 ;  /* 0x0000001310107220 */ /* 0x000fe20000400000 */
[----:B------:R-:W-:-:S04]  /*05a0*/  IMAD.WIDE R18, R8, 0x4, R26 ;  /* 0x0000000408127825 */ /* 0x000fc800078e021a */
[----:B------:R-:W-:-:S04]  /*05b0*/  IMAD.WIDE R24, R8, 0x4, R24 ;  /* 0x0000000408187825 */ /* 0x000fc800078e0218 */
[----:B------:R-:W-:-:S04]  /*05c0*/  IMAD.WIDE R20, R8, 0x4, R20 ;  /* 0x0000000408147825 */ /* 0x000fc800078e0214 */
[----:B------:R-:W-:Y:S01]  /*05d0*/  FMUL R3, R3, R30 ;  /* 0x0000001e03037220 */ /* 0x000fe20000400000 */
[----:B------:R-:W-:Y:S01]  /*05e0*/  FFMA R5, R5, R22, R9 ;  /* 0x0000001605057223 */ /* 0x000fe20000000009 */
[----:B------:R-:W-:Y:S01]  /*05f0*/  FFMA R6, R6, R16, R10 ;  /* 0x0000001006067223 */ /* 0x000fe2000000000a */
[----:B------:R-:W3:Y:S04]  /*0600*/  LDG.E.EL.128 R28, desc[UR4][R28.64] ;  /* 0x000000041c1c7981 */ /* 0x000ee8000c2e1d00 */
[----:B------:R-:W4:Y:S04]  /*0610*/  LDG.E.EL.128 R16, desc[UR4][R18.64] ;  /* 0x0000000412107981 */ /* 0x000f28000c2e1d00 */
[----:B------:R-:W5:Y:S04]  /*0620*/  LDG.E.EL.128 R24, desc[UR4][R24.64] ;  /* 0x0000000418187981 */ /* 0x000f68000c2e1d00 */
[----:B------:R-:W5:Y:S04]  /*0630*/  LDG.E.EL.128 R20, desc[UR4][R20.64] ;  /* 0x0000000414147981 */ /* 0x000f68000c2e1d00 */
[----:B------:R0:W-:Y:S04]  /*0640*/  STG.E.128 desc[UR4][R36.64], R32 ;  /* 0x0000002024007986 */ /* 0x0001e8000c101d04 */
[----:B0-----:R-:W3:Y:S01]  /*0650*/  LDG.E.128 R32, desc[UR4][R36.64+0x800] ;  /* 0x0008000424207981 */ /* 0x001ee2000c1e1d00 */
[----:B------:R-:W-:Y:S01]  /*0660*/  FFMA R3, R7, R3, R11 ;  /* 0x0000000307037223 */ /* 0x000fe2000000000b */
[----:B--2---:R-:W-:Y:S01]  /*0670*/  FADD R12, R12, 9.9999997473787516356e-06 ;  /* 0x3727c5ac0c0c7421 */ /* 0x004fe20000000000 */
[----:B------:R-:W-:-:S03]  /*0680*/  FADD R13, R13, 9.9999997473787516356e-06 ;  /* 0x3727c5ac0d0d7421 */ /* 0x000fc60000000000 */
[----:B------:R-:W0:Y:S01]  /*0690*/  MUFU.SQRT R8, R12 ;  /* 0x0000000c00087308 */ /* 0x000e220000002000 */
[----:B------:R-:W-:Y:S01]  /*06a0*/  FADD R15, R15, 9.9999997473787516356e-06 ;  /* 0x3727c5ac0f0f7421 */ /* 0x000fe20000000000 */
[----:B------:R-:W-:-:S06]  /*06b0*/  FADD R14, R14, 9.9999997473787516356e-06 ;  /* 0x3727c5ac0e0e7421 */ /* 0x000fcc0000000000 */
[----:B------:R-:W1:Y:S08]  /*06c0*/  MUFU.SQRT R9, R13 ;  /* 0x0000000d00097308 */ /* 0x000e700000002000 */
[----:B------:R-:W2:Y:S01]  /*06d0*/  MUFU.SQRT R11, R15 ;  /* 0x0000000f000b7308 */ /* 0x000ea20000002000 */
[----:B0-----:R-:W-:-:S07]  /*06e0*/  FSETP.GT.AND P6, PT, R8, 8.50705917302346158658e+37, PT ;  /* 0x7e8000000800780b */ /* 0x001fce0003fc4000 */
[----:B------:R-:W0:Y:S01]  /*06f0*/  MUFU.SQRT R14, R14 ;  /* 0x0000000e000e7308 */ /* 0x000e220000002000 */
[C---:B-1----:R-:W-:Y:S02]  /*0700*/  FSETP.GT.AND P4, PT, R9.reuse, 8.50705917302346158658e+37, PT ;  /* 0x7e8000000900780b */ /* 0x042fe40003f84000 */
[C---:B------:R-:W-:Y:S02]  /*0710*/  FSETP.GEU.AND P5, PT, R8.reuse, 1.175494350822287508e-38, PT ;  /* 0x008000000800780b */ /* 0x040fe40003fae000 */
[----:B------:R-:W-:Y:S02]  /*0720*/  FSETP.GEU.AND P1, PT, R9, 1.175494350822287508e-38, PT ;  /* 0x008000000900780b */ /* 0x000fe40003f2e000 */
[C---:B--2---:R-:W-:Y:S01]  /*0730*/  FSETP.GT.AND P2, PT, R11.reuse, 8.50705917302346158658e+37, PT ;  /* 0x7e8000000b00780b */ /* 0x044fe20003f44000 */
[----:B------:R-:W-:Y:S01]  /*0740*/  @P6 FMUL R8, R8, 0.25 ;  /* 0x3e80000008086820 */ /* 0x000fe20000400000 */
[----:B------:R-:W-:Y:S02]  /*0750*/  FSEL R12, R0, 1, P6 ;  /* 0x3f800000000c7808 */ /* 0x000fe40003000000 */
[----:B------:R-:W-:-:S02]  /*0760*/  FSETP.GEU.AND P6, PT, R11, 1.175494350822287508e-38, PT ;  /* 0x008000000b00780b */ /* 0x000fc40003fce000 */
[C---:B0-----:R-:W-:Y:S01]  /*0770*/  FSETP.GT.AND P3, PT, R14.reuse, 8.50705917302346158658e+37, PT ;  /* 0x7e8000000e00780b */ /* 0x041fe20003f64000 */
[----:B------:R-:W-:Y:S01]  /*0780*/  @P4 FMUL R9, R9, 0.25 ;  /* 0x3e80000009094820 */ /* 0x000fe20000400000 */
[----:B------:R-:W-:Y:S01]  /*0790*/  FSETP.GEU.AND P0, PT, R14, 1.175494350822287508e-38, PT ;  /* 0x008000000e00780b */ /* 0x000fe20003f0e000 */
[----:B------:R-:W-:Y:S02]  /*07a0*/  @!P5 FMUL R8, R8, 16777216 ;  /* 0x4b8000000808d820 */ /* 0x000fe40000400000 */
[----:B------:R-:W-:Y:S02]  /*07b0*/  @!P1 FMUL R9, R9, 16777216 ;  /* 0x4b80000009099820 */ /* 0x000fe40000400000 */
[----:B------:R-:W-:Y:S01]  /*07c0*/  @P2 FMUL R11, R11, 0.25 ;  /* 0x3e8000000b0b2820 */ /* 0x000fe20000400000 */
[----:B------:R0:W1:Y:S03]  /*07d0*/  MUFU.RCP R7, R8 ;  /* 0x0000000800077308 */ /* 0x0000660000001000 */
[----:B------:R-:W-:-:S02]  /*07e0*/  @!P6 FMUL R11, R11, 16777216 ;  /* 0x4b8000000b0be820 */ /* 0x000fc40000400000 */
[----:B------:R-:W-:-:S03]  /*07f0*/  @P3 FMUL R14, R14, 0.25 ;  /* 0x3e8000000e0e3820 */ /* 0x000fc60000400000 */
[----:B------:R-:W2:Y:S01]  /*0800*/  MUFU.RCP R9, R9 ;  /* 0x0000000900097308 */ /* 0x000ea20000001000 */
[----:B0-----:R-:W-:Y:S01]  /*0810*/  FSEL R8, R0, 1, P4 ;  /* 0x3f80000000087808 */ /* 0x001fe20002000000 */
[----:B------:R-:W-:Y:S01]  /*0820*/  @!P0 FMUL R14, R14, 16777216 ;  /* 0x4b8000000e0e8820 */ /* 0x000fe20000400000 */
[----:B------:R-:W-:-:S05]  /*0830*/  @!P5 FMUL R12, R12, 16777216 ;  /* 0x4b8000000c0cd820 */ /* 0x000fca0000400000 */
[----:B------:R-:W0:Y:S01]  /*0840*/  MUFU.RCP R11, R11 ;  /* 0x0000000b000b7308 */ /* 0x000e220000001000 */
[----:B------:R-:W-:Y:S01]  /*0850*/  @!P1 FMUL R8, R8, 16777216 ;  /* 0x4b80000008089820 */ /* 0x000fe20000400000 */
[----:B-1----:R-:W-:Y:S01]  /*0860*/  FMUL R7, R7, R12 ;  /* 0x0000000c07077220 */ /* 0x002fe20000400000 */
[----:B------:R-:W-:-:S05]  /*0870*/  FSEL R12, R0, 1, P2 ;  /* 0x3f800000000c7808 */ /* 0x000fca0001000000 */
[----:B------:R-:W1:Y:S01]  /*0880*/  MUFU.RCP R10, R14 ;  /* 0x0000000e000a7308 */ /* 0x000e620000001000 */
[----:B------:R-:W-:Y:S01]  /*0890*/  FSEL R13, R0, 1, P3 ;  /* 0x3f800000000d7808 */ /* 0x000fe20001800000 */
[----:B--2---:R-:W-:Y:S02]  /*08a0*/  FMUL R0, R9, R8 ;  /* 0x0000000809007220 */ /* 0x004fe40000400000 */
[----:B------:R-:W2:Y:S01]  /*08b0*/  LDC.64 R8, c[0x0][0x240] ;  /* 0x00009000ff087b82 */ /* 0x000ea20000000a00 */
[----:B------:R-:W-:Y:S01]  /*08c0*/  @!P6 FMUL R12, R12, 16777216 ;  /* 0x4b8000000c0ce820 */ /* 0x000fe20000400000 */
[----:B------:R-:W-:Y:S01]  /*08d0*/  @!P0 FMUL R13, R13, 16777216 ;  /* 0x4b8000000d0d8820 */ /* 0x000fe20000400000 */
[----:B---3--:R-:W-:Y:S01]  /*08e0*/  FADD R28, R32, R28 ;  /* 0x0000001c201c7221 */ /* 0x008fe20000000000 */
[----:B------:R-:W-:Y:S01]  /*08f0*/  FADD R29, R33, R29 ;  /* 0x0000001d211d7221 */ /* 0x000fe20000000000 */
[----:B------:R-:W-:Y:S01]  /*0900*/  FADD R30, R34, R30 ;  /* 0x0000001e221e7221 */ /* 0x000fe20000000000 */
[----:B------:R-:W-:Y:S01]  /*0910*/  FADD R31, R35, R31 ;  /* 0x0000001f231f7221 */ /* 0x000fe20000000000 */
[----:B0-----:R-:W-:Y:S01]  /*0920*/  FMUL R12, R11, R12 ;  /* 0x0000000c0b0c7220 */ /* 0x001fe20000400000 */
[----:B----4-:R-:W-:Y:S01]  /*0930*/  FADD R16, -R16, R28 ;  /* 0x0000001c10107221 */ /* 0x010fe20000000100 */
[----:B------:R-:W-:Y:S01]  /*0940*/  FADD R17, -R17, R29 ;  /* 0x0000001d11117221 */ /* 0x000fe20000000100 */
[----:B------:R-:W-:Y:S01]  /*0950*/  FADD R11, -R18, R30 ;  /* 0x0000001e120b7221 */ /* 0x000fe20000000100 */
[----:B-1----:R-:W-:Y:S01]  /*0960*/  FMUL R10, R10, R13 ;  /* 0x0000000d0a0a7220 */ /* 0x002fe20000400000 */
[----:B------:R-:W-:Y:S01]  /*0970*/  FADD R19, -R19, R31 ;  /* 0x0000001f13137221 */ /* 0x000fe20000000100 */
[----:B------:R-:W-:Y:S01]  /*0980*/  FMUL R7, R7, R16 ;  /* 0x0000001007077220 */ /* 0x000fe20000400000 */
[----:B------:R-:W-:Y:S01]  /*0990*/  FMUL R0, R0, R17 ;  /* 0x0000001100007220 */ /* 0x000fe20000400000 */
[----:B------:R-:W-:Y:S01]  /*09a0*/  FMUL R11, R10, R11 ;  /* 0x0000000b0a0b7220 */ /* 0x000fe20000400000 */
[----:B------:R-:W-:Y:S01]  /*09b0*/  FMUL R12, R12, R19 ;  /* 0x000000130c0c7220 */ /* 0x000fe20000400000 */
[----:B-----5:R-:W-:Y:S01]  /*09c0*/  FFMA R20, R24, R7, R20 ;  /* 0x0000000718147223 */ /* 0x020fe20000000014 */
[----:B------:R-:W-:Y:S01]  /*09d0*/  FFMA R0, R25, R0, R21 ;  /* 0x0000000019007223 */ /* 0x000fe20000000015 */
[----:B------:R-:W-:Y:S01]  /*09e0*/  FFMA R11, R26, R11, R22 ;  /* 0x0000000b1a0b7223 */ /* 0x000fe20000000016 */
[----:B------:R-:W-:Y:S01]  /*09f0*/  FFMA R12, R27, R12, R23 ;  /* 0x0000000c1b0c7223 */ /* 0x000fe20000000017 */
[----:B------:R-:W-:-:S02]  /*0a00*/  FSETP.GEU.AND P6, PT, R3, RZ, PT ;  /* 0x000000ff0300720b */ /* 0x000fc40003fce000 */
[----:B------:R-:W-:Y:S02]  /*0a10*/  FSETP.GEU.AND P0, PT, R6, RZ, PT ;  /* 0x000000ff0600720b */ /* 0x000fe40003f0e000 */
[----:B------:R-:W-:Y:S02]  /*0a20*/  SEL R7, R3, RZ, P6 ;  /* 0x000000ff03077207 */ /* 0x000fe40003000000 */
[----:B------:R-:W-:Y:S02]  /*0a30*/  FSETP.GEU.AND P1, PT, R5, RZ, PT ;  /* 0x000000ff0500720b */ /* 0x000fe40003f2e000 */
[----:B------:R-:W-:Y:S02]  /*0a40*/  FSETP.GEU.AND P2, PT, R4, RZ, PT ;  /* 0x000000ff0400720b */ /* 0x000fe40003f4e000 */
[----:B------:R-:W-:Y:S02]  /*0a50*/  FSETP.GEU.AND P3, PT, R11, RZ, PT ;  /* 0x000000ff0b00720b */ /* 0x000fe40003f6e000 */
[----:B------:R-:W-:-:S02]  /*0a60*/  FSETP.GEU.AND P4, PT, R0, RZ, PT ;  /* 0x000000ff0000720b */ /* 0x000fc40003f8e000 */
[----:B------:R-:W-:Y:S02]  /*0a70*/  FSETP.GEU.AND P5, PT, R20, RZ, PT ;  /* 0x000000ff1400720b */ /* 0x000fe40003fae000 */
[----:B------:R-:W-:Y:S01]  /*0a80*/  FSETP.GEU.AND P6, PT, R12, RZ, PT ;  /* 0x000000ff0c00720b */ /* 0x000fe20003fce000 */
[----:B--2---:R-:W-:Y:S01]  /*0a90*/  IMAD.WIDE R8, R2, 0x4, R8 ;  /* 0x0000000402087825 */ /* 0x004fe200078e0208 */
[----:B------:R-:W-:Y:S02]  /*0aa0*/  SEL R6, R6, RZ, P0 ;  /* 0x000000ff06067207 */ /* 0x000fe40000000000 */
[----:B------:R-:W-:Y:S02]  /*0ab0*/  SEL R5, R5, RZ, P1 ;  /* 0x000000ff05057207 */ /* 0x000fe40000800000 */
[----:B------:R-:W-:Y:S02]  /*0ac0*/  SEL R4, R4, RZ, P2 ;  /* 0x000000ff04047207 */ /* 0x000fe40001000000 */
[----:B------:R-:W-:-:S02]  /*0ad0*/  SEL R22, R11, RZ, P3 ;  /* 0x000000ff0b167207 */ /* 0x000fc40001800000 */
[----:B------:R-:W-:Y:S02]  /*0ae0*/  SEL R21, R0, RZ, P4 ;  /* 0x000000ff00157207 */ /* 0x000fe40002000000 */
[----:B------:R-:W-:Y:S02]  /*0af0*/  SEL R20, R20, RZ, P5 ;  /* 0x000000ff14147207 */ /* 0x000fe40002800000 */
[----:B------:R-:W-:Y:S01]  /*0b00*/  SEL R23, R12, RZ, P6 ;  /* 0x000000ff0c177207 */ /* 0x000fe20003000000 */
[----:B------:R-:W-:Y:S04]  /*0b10*/  STG.E.128 desc[UR4][R36.64+0x800], R28 ;  /* 0x0008001c24007986 */ /* 0x000fe8000c101d04 */
[----:B------:R-:W-:Y:S04]  /*0b20*/  STG.E.128 desc[UR4][R8.64], R4 ;  /* 0x0000000408007986 */ /* 0x000fe8000c101d04 */
[----:B------:R-:W-:Y:S01]  /*0b30*/  STG.E.128 desc[UR4][R8.64+0x800], R20 ;  /* 0x0008001408007986 */ /* 0x000fe2000c101d04 */
[----:B------:R-:W-:Y:S05]  /*0b40*/  EXIT ;  /* 0x000000000000794d */ /* 0x000fea0003800000 */
.L_x_0:
[----:B------:R-:W-:-:S00]  /*0b50*/  BRA `(.L_x_0) ;  /* 0xfffffffc00fc7947 */ /* 0x000fc0000383ffff */
[----:B------:R-:W-:-:S00]  /*0b60*/  NOP ;  /* 0x0000000000007918 */ /* 0x000fc00000000000 */
        /* <DEDUP_REMOVED lines=9> */
.L_x_1:


//--------------------- .nv.global.init           --------------------------
	.section	.nv.global.init,"aw",@progbits
.nv.global.init:
	.type		_$_str,@object
	.size		_$_str,(_$_str_$_2 - _$_str)
_$_str:
        /*0000*/ 	.byte	0x5f, 0x5f, 0x43, 0x55, 0x44, 0x41, 0x5f, 0x46, 0x54, 0x5a, 0x00
	.type		_$_str_$_2,@object
	.size		_$_str_$_2,(.L_1 - _$_str_$_2)
_$_str_$_2:
        /*000b*/ 	.byte	0x5f, 0x5f, 0x43, 0x55, 0x44, 0x41, 0x5f, 0x50, 0x52, 0x45, 0x43, 0x5f, 0x53, 0x51, 0x52, 0x54
        /*001b*/ 	.byte	0x00
.L_1:


//--------------------- .nv.constant0.triton_poi_fused__native_batch_norm_legit_no_training_convolution_relu_22 --------------------------
	.section	.nv.constant0.triton_poi_fused__native_batch_norm_legit_no_training_convolution_relu_22,"a",@progbits
	.sectionflags	@""
	.align	4
.nv.constant0.triton_poi_fused__native_batch_norm_legit_no_training_convolution_relu_22:
	.zero		588
